//
// Generated by NVIDIA NVVM Compiler
//
// Compiler Build ID: CL-36424714
// Cuda compilation tools, release 13.0, V13.0.88
// Based on NVVM 20.0.0
//

.version 9.0
.target sm_100
.address_size 64

	// .globl	_Z5saxpyPfS_f

.visible .entry _Z5saxpyPfS_f(
	.param .u64 .ptr .align 1 _Z5saxpyPfS_f_param_0,
	.param .u64 .ptr .align 1 _Z5saxpyPfS_f_param_1,
	.param .f32 _Z5saxpyPfS_f_param_2
)
{
	.reg .pred 	%p<2>;
	.reg .b32 	%r<5>;
	.reg .b32 	%f<5>;
	.reg .b64 	%rd<8>;

	ld.param.u64 	%rd1, [_Z5saxpyPfS_f_param_0];
	ld.param.u64 	%rd2, [_Z5saxpyPfS_f_param_1];
	ld.param.f32 	%f1, [_Z5saxpyPfS_f_param_2];
	mov.u32 	%r2, %ctaid.x;
	mov.u32 	%r3, %ntid.x;
	mov.u32 	%r4, %tid.x;
	mad.lo.s32 	%r1, %r2, %r3, %r4;
	setp.gt.s32 	%p1, %r1, 9;
	@%p1 bra 	$L__BB0_2;
	cvta.to.global.u64 	%rd3, %rd1;
	cvta.to.global.u64 	%rd4, %rd2;
	mul.wide.s32 	%rd5, %r1, 4;
	add.s64 	%rd6, %rd3, %rd5;
	ld.global.f32 	%f2, [%rd6];
	add.s64 	%rd7, %rd4, %rd5;
	ld.global.f32 	%f3, [%rd7];
	fma.rn.f32 	%f4, %f1, %f2, %f3;
	st.global.f32 	[%rd7], %f4;
$L__BB0_2:
	ret;

}


// ===== COMPILED SASS (sm_100) =====

	.target	sm_100

	.elftype	@"ET_EXEC"


//--------------------- .note.nv.tkinfo           --------------------------
	.section	.note.nv.tkinfo,"",@"SHT_NOTE"
	.sectionflags	@"SHF_NOTE_NV_TKINFO"
	.tkinfo
        /*0018*/ 	.word	0x00000002
        /*0030*/ 	.string	""
        /*0030*/ 	.string	"ptxas"
        /*0030*/ 	.string	"Cuda compilation tools, release 13.0, V13.0.88"
        /*0030*/ 	.string	"Build cuda_13.0.r13.0/compiler.36424714_0"
        /*0030*/ 	.string	"-arch sm_100 -m 64 "



//--------------------- .note.nv.cuinfo           --------------------------
	.section	.note.nv.cuinfo,"",@"SHT_NOTE"
	.sectionflags	@"SHF_NOTE_NV_CUINFO"
        /*0018*/ 	.short	0x0002
        /*001a*/ 	.short	0x0064
        /*001c*/ 	.short	0x0082
	.zero		2


//--------------------- .nv.info                  --------------------------
	.section	.nv.info,"",@"SHT_CUDA_INFO"
	.align	4


	//----- nvinfo : EIATTR_REGCOUNT
	.align		4
        /*0000*/ 	.byte	0x04, 0x2f
        /*0002*/ 	.short	(.L_1 - .L_0)
	.align		4
.L_0:
        /*0004*/ 	.word	index@(_Z5saxpyPfS_f)
        /*0008*/ 	.word	0x0000000a


	//----- nvinfo : EIATTR_FRAME_SIZE
	.align		4
.L_1:
        /*000c*/ 	.byte	0x04, 0x11
        /*000e*/ 	.short	(.L_3 - .L_2)
	.align		4
.L_2:
        /*0010*/ 	.word	index@(_Z5saxpyPfS_f)
        /*0014*/ 	.word	0x00000000


	//----- nvinfo : EIATTR_MIN_STACK_SIZE
	.align		4
.L_3:
        /*0018*/ 	.byte	0x04, 0x12
        /*001a*/ 	.short	(.L_5 - .L_4)
	.align		4
.L_4:
        /*001c*/ 	.word	index@(_Z5saxpyPfS_f)
        /*0020*/ 	.word	0x00000000
.L_5:


//--------------------- .nv.compat                --------------------------
	.section	.nv.compat,"",@"SHT_CUDA_COMPAT_INFO"
	.align	4
        /*0000*/ 	.byte	0x02, 0x09, 0x00, 0x00, 0x02, 0x02, 0x01, 0x00, 0x02, 0x05, 0x05, 0x00, 0x03, 0x07, 0x01, 0x01
        /*0010*/ 	.byte	0x02, 0x03, 0x00, 0x00, 0x02, 0x06, 0x01, 0x00, 0x04, 0x0b, 0x08, 0x00, 0x09, 0x00, 0x00, 0x00
        /*0020*/ 	.byte	0x00, 0x00, 0x00, 0x00


//--------------------- .nv.info._Z5saxpyPfS_f    --------------------------
	.section	.nv.info._Z5saxpyPfS_f,"",@"SHT_CUDA_INFO"
	.sectionflags	@""
	.align	4


	//----- nvinfo : EIATTR_CUDA_API_VERSION
	.align		4
        /*0000*/ 	.byte	0x04, 0x37
        /*0002*/ 	.short	(.L_7 - .L_6)
.L_6:
        /*0004*/ 	.word	0x00000082


	//----- nvinfo : EIATTR_KPARAM_INFO
	.align		4
.L_7:
        /*0008*/ 	.byte	0x04, 0x17
        /*000a*/ 	.short	(.L_9 - .L_8)
.L_8:
        /*000c*/ 	.word	0x00000000
        /*0010*/ 	.short	0x0002
        /*0012*/ 	.short	0x0010
        /*0014*/ 	.byte	0x00, 0xf0, 0x11, 0x00


	//----- nvinfo : EIATTR_KPARAM_INFO
	.align		4
.L_9:
        /*0018*/ 	.byte	0x04, 0x17
        /*001a*/ 	.short	(.L_11 - .L_10)
.L_10:
        /*001c*/ 	.word	0x00000000
        /*0020*/ 	.short	0x0001
        /*0022*/ 	.short	0x0008
        /*0024*/ 	.byte	0x00, 0xf5, 0x21, 0x00


	//----- nvinfo : EIATTR_KPARAM_INFO
	.align		4
.L_11:
        /*0028*/ 	.byte	0x04, 0x17
        /*002a*/ 	.short	(.L_13 - .L_12)
.L_12:
        /*002c*/ 	.word	0x00000000
        /*0030*/ 	.short	0x0000
        /*0032*/ 	.short	0x0000
        /*0034*/ 	.byte	0x00, 0xf5, 0x21, 0x00


	//----- nvinfo : EIATTR_SPARSE_MMA_MASK
	.align		4
.L_13:
        /*0038*/ 	.byte	0x03, 0x50
        /*003a*/ 	.short	0x0000


	//----- nvinfo : EIATTR_MAXREG_COUNT
	.align		4
        /*003c*/ 	.byte	0x03, 0x1b
        /*003e*/ 	.short	0x00ff


	//----- nvinfo : EIATTR_MERCURY_ISA_VERSION
	.align		4
        /*0040*/ 	.byte	0x03, 0x5f
        /*0042*/ 	.short	0x0101


	//----- nvinfo : EIATTR_VRC_CTA_INIT_COUNT
	.align		4
        /*0044*/ 	.byte	0x02, 0x4a
	.zero		1
	.zero		1


	//----- nvinfo : EIATTR_EXIT_INSTR_OFFSETS
	.align		4
        /*0048*/ 	.byte	0x04, 0x1c
        /*004a*/ 	.short	(.L_15 - .L_14)


	//   ....[0]....
.L_14:
        /*004c*/ 	.word	0x00000060


	//   ....[1]....
        /*0050*/ 	.word	0x00000110


	//----- nvinfo : EIATTR_CBANK_PARAM_SIZE
	.align		4
.L_15:
        /*0054*/ 	.byte	0x03, 0x19
        /*0056*/ 	.short	0x0014


	//----- nvinfo : EIATTR_PARAM_CBANK
	.align		4
        /*0058*/ 	.byte	0x04, 0x0a
        /*005a*/ 	.short	(.L_17 - .L_16)
	.align		4
.L_16:
        /*005c*/ 	.word	index@(.nv.constant0._Z5saxpyPfS_f)
        /*0060*/ 	.short	0x0380
        /*0062*/ 	.short	0x0014


	//----- nvinfo : EIATTR_SW_WAR
	.align		4
.L_17:
        /*0064*/ 	.byte	0x04, 0x36
        /*0066*/ 	.short	(.L_19 - .L_18)
.L_18:
        /*0068*/ 	.word	0x00000008
.L_19:


//--------------------- .nv.callgraph             --------------------------
	.section	.nv.callgraph,"",@"SHT_CUDA_CALLGRAPH"
	.align	4
	.sectionentsize	8
	.align		4
        /*0000*/ 	.word	0x00000000
	.align		4
        /*0004*/ 	.word	0xffffffff
	.align		4
        /*0008*/ 	.word	0x00000000
	.align		4
        /*000c*/ 	.word	0xfffffffe
	.align		4
        /*0010*/ 	.word	0x00000000
	.align		4
        /*0014*/ 	.word	0xfffffffd
	.align		4
        /*0018*/ 	.word	0x00000000
	.align		4
        /*001c*/ 	.word	0xfffffffc


//--------------------- .text._Z5saxpyPfS_f       --------------------------
	.section	.text._Z5saxpyPfS_f,"ax",@progbits
	.align	128
        .global         _Z5saxpyPfS_f
        .type           _Z5saxpyPfS_f,@function
        .size           _Z5saxpyPfS_f,(.L_x_1 - _Z5saxpyPfS_f)
        .other          _Z5saxpyPfS_f,@"STO_CUDA_ENTRY STV_DEFAULT"
_Z5saxpyPfS_f:
.text._Z5saxpyPfS_f:
[----:B------:R-:W-:Y:S01]  /*0000*/  LDC R1, c[0x0][0x37c] ;  /* 0x0000df00ff017b82 */ /* 0x000fe20000000800 */
[----:B------:R-:W0:Y:S07]  /*0010*/  S2R R0, SR_TID.X ;  /* 0x0000000000007919 */ /* 0x000e2e0000002100 */
[----:B------:R-:W0:Y:S08]  /*0020*/  S2UR UR4, SR_CTAID.X ;  /* 0x00000000000479c3 */ /* 0x000e300000002500 */
[----:B------:R-:W0:Y:S02]  /*0030*/  LDC R7, c[0x0][0x360] ;  /* 0x0000d800ff077b82 */ /* 0x000e240000000800 */
[----:B0-----:R-:W-:-:S05]  /*0040*/  IMAD R7, R7, UR4, R0 ;  /* 0x0000000407077c24 */ /* 0x001fca000f8e0200 */
[----:B------:R-:W-:-:S13]  /*0050*/  ISETP.GT.AND P0, PT, R7, 0x9, PT ;  /* 0x000000090700780c */ /* 0x000fda0003f04270 */
[----:B------:R-:W-:Y:S05]  /*0060*/  @P0 EXIT ;  /* 0x000000000000094d */ /* 0x000fea0003800000 */
[----:B------:R-:W0:Y:S01]  /*0070*/  LDC.64 R2, c[0x0][0x380] ;  /* 0x0000e000ff027b82 */ /* 0x000e220000000a00 */
[----:B------:R-:W1:Y:S01]  /*0080*/  LDCU.64 UR4, c[0x0][0x358] ;  /* 0x00006b00ff0477ac */ /* 0x000e620008000a00 */
[----:B------:R-:W2:Y:S06]  /*0090*/  LDCU UR6, c[0x0][0x390] ;  /* 0x00007200ff0677ac */ /* 0x000eac0008000800 */
[----:B------:R-:W3:Y:S01]  /*00a0*/  LDC.64 R4, c[0x0][0x388] ;  /* 0x0000e200ff047b82 */ /* 0x000ee20000000a00 */
[----:B0-----:R-:W-:-:S06]  /*00b0*/  IMAD.WIDE R2, R7, 0x4, R2 ;  /* 0x0000000407027825 */ /* 0x001fcc00078e0202 */
[----:B-1----:R-:W2:Y:S01]  /*00c0*/  LDG.E R2, desc[UR4][R2.64] ;  /* 0x0000000402027981 */ /* 0x002ea2000c1e1900 */
[----:B---3--:R-:W-:-:S05]  /*00d0*/  IMAD.WIDE R4, R7, 0x4, R4 ;  /* 0x0000000407047825 */ /* 0x008fca00078e0204 */
[----:B------:R-:W2:Y:S02]  /*00e0*/  LDG.E R7, desc[UR4][R4.64] ;  /* 0x0000000404077981 */ /* 0x000ea4000c1e1900 */
[----:B--2---:R-:W-:-:S05]  /*00f0*/  FFMA R7, R2, UR6, R7 ;  /* 0x0000000602077c23 */ /* 0x004fca0008000007 */
[----:B------:R-:W-:Y:S01]  /*0100*/  STG.E desc[UR4][R4.64], R7 ;  /* 0x0000000704007986 */ /* 0x000fe2000c101904 */
[----:B------:R-:W-:Y:S05]  /*0110*/  EXIT ;  /* 0x000000000000794d */ /* 0x000fea0003800000 */
.L_x_0:
[----:B------:R-:W-:-:S00]  /*0120*/  BRA `(.L_x_0) ;  /* 0xfffffffc00fc7947 */ /* 0x000fc0000383ffff */
[----:B------:R-:W-:-:S00]  /*0130*/  NOP ;  /* 0x0000000000007918 */ /* 0x000fc00000000000 */
        /* <DEDUP_REMOVED lines=12> */
.L_x_1:


//--------------------- .nv.shared.reserved.0     --------------------------
	.section	.nv.shared.reserved.0,"aw",@nobits
	.weak		__nv_reservedSMEM_offset_0_alias
	.size		__nv_reservedSMEM_offset_0_alias, 0, 64
	.other		__nv_reservedSMEM_offset_0_alias,@"STO_CUDA_RESERVED_SHARED STV_DEFAULT"
__nv_reservedSMEM_offset_0_alias:
	.zero		0
	.zero		64


//--------------------- .nv.constant0._Z5saxpyPfS_f --------------------------
	.section	.nv.constant0._Z5saxpyPfS_f,"a",@progbits
	.sectionflags	@""
	.align	4
.nv.constant0._Z5saxpyPfS_f:
	.zero		916


//--------------------- SYMBOLS --------------------------

	.type		.nv.reservedSmem.offset0,@object
	.size		.nv.reservedSmem.offset0,0x4
